//
// Generated by NVIDIA NVVM Compiler
//
// Compiler Build ID: CL-36424714
// Cuda compilation tools, release 13.0, V13.0.88
// Based on NVVM 20.0.0
//

.version 9.0
.target sm_100
.address_size 64

	// .globl	_Z9RF_kernelPfiPKiS_
// _ZZ9RF_kernelPfiPKiS_E4temp has been demoted

.visible .entry _Z9RF_kernelPfiPKiS_(
	.param .u64 .ptr .align 1 _Z9RF_kernelPfiPKiS__param_0,
	.param .u32 _Z9RF_kernelPfiPKiS__param_1,
	.param .u64 .ptr .align 1 _Z9RF_kernelPfiPKiS__param_2,
	.param .u64 .ptr .align 1 _Z9RF_kernelPfiPKiS__param_3
)
{
	.reg .pred 	%p<128>;
	.reg .b32 	%r<183>;
	.reg .b32 	%f<68>;
	.reg .b64 	%rd<13>;
	// demoted variable
	.shared .align 4 .b8 _ZZ9RF_kernelPfiPKiS_E4temp[4096];
	ld.param.u64 	%rd4, [_Z9RF_kernelPfiPKiS__param_0];
	ld.param.u32 	%r42, [_Z9RF_kernelPfiPKiS__param_1];
	ld.param.u64 	%rd5, [_Z9RF_kernelPfiPKiS__param_2];
	ld.param.u64 	%rd3, [_Z9RF_kernelPfiPKiS__param_3];
	cvta.to.global.u64 	%rd1, %rd5;
	cvta.to.global.u64 	%rd2, %rd4;
	mov.u32 	%r43, %ctaid.x;
	mov.u32 	%r44, %ntid.x;
	mul.lo.s32 	%r45, %r43, %r44;
	shr.u32 	%r46, %r45, 1;
	mov.u32 	%r1, %tid.x;
	and.b32  	%r47, %r1, 511;
	add.s32 	%r2, %r46, %r47;
	setp.ge.s32 	%p1, %r2, %r42;
	shl.b32 	%r48, %r1, 2;
	mov.u32 	%r49, _ZZ9RF_kernelPfiPKiS_E4temp;
	add.s32 	%r3, %r49, %r48;
	@%p1 bra 	$L__BB0_190;
	setp.gt.u32 	%p2, %r1, 511;
	@%p2 bra 	$L__BB0_96;
	mul.wide.s32 	%rd8, %r2, 4;
	add.s64 	%rd9, %rd2, %rd8;
	ld.global.f32 	%f1, [%rd9];
	ld.global.u32 	%r4, [%rd1+12];
	add.s32 	%r114, %r4, 15;
	cvt.rn.f32.s32 	%f2, %r114;
	setp.leu.f32 	%p65, %f1, %f2;
	@%p65 bra 	$L__BB0_18;
	add.s32 	%r122, %r4, 23;
	cvt.rn.f32.s32 	%f3, %r122;
	setp.leu.f32 	%p81, %f1, %f3;
	@%p81 bra 	$L__BB0_11;
	add.s32 	%r126, %r4, 27;
	cvt.rn.f32.s32 	%f4, %r126;
	setp.leu.f32 	%p89, %f1, %f4;
	@%p89 bra 	$L__BB0_8;
	add.s32 	%r128, %r4, 29;
	cvt.rn.f32.s32 	%f5, %r128;
	setp.leu.f32 	%p93, %f1, %f5;
	@%p93 bra 	$L__BB0_7;
	add.s32 	%r129, %r4, 31;
	cvt.rn.f32.s32 	%f65, %r129;
	setp.eq.f32 	%p95, %f1, %f65;
	selp.b32 	%r181, 31, 30, %p95;
	bra.uni 	$L__BB0_33;
$L__BB0_7:
	setp.eq.f32 	%p94, %f1, %f5;
	selp.b32 	%r181, 29, 28, %p94;
	bra.uni 	$L__BB0_33;
$L__BB0_8:
	add.s32 	%r127, %r4, 25;
	cvt.rn.f32.s32 	%f6, %r127;
	setp.leu.f32 	%p90, %f1, %f6;
	@%p90 bra 	$L__BB0_10;
	setp.eq.f32 	%p92, %f1, %f4;
	selp.b32 	%r181, 27, 26, %p92;
	bra.uni 	$L__BB0_33;
$L__BB0_10:
	setp.eq.f32 	%p91, %f1, %f6;
	selp.b32 	%r181, 25, 24, %p91;
	bra.uni 	$L__BB0_33;
$L__BB0_11:
	add.s32 	%r123, %r4, 19;
	cvt.rn.f32.s32 	%f7, %r123;
	setp.leu.f32 	%p82, %f1, %f7;
	@%p82 bra 	$L__BB0_15;
	add.s32 	%r125, %r4, 21;
	cvt.rn.f32.s32 	%f8, %r125;
	setp.leu.f32 	%p86, %f1, %f8;
	@%p86 bra 	$L__BB0_14;
	setp.eq.f32 	%p88, %f1, %f3;
	selp.b32 	%r181, 23, 22, %p88;
	bra.uni 	$L__BB0_33;
$L__BB0_14:
	setp.eq.f32 	%p87, %f1, %f8;
	selp.b32 	%r181, 21, 20, %p87;
	bra.uni 	$L__BB0_33;
$L__BB0_15:
	add.s32 	%r124, %r4, 17;
	cvt.rn.f32.s32 	%f9, %r124;
	setp.leu.f32 	%p83, %f1, %f9;
	@%p83 bra 	$L__BB0_17;
	setp.eq.f32 	%p85, %f1, %f7;
	selp.b32 	%r181, 19, 18, %p85;
	bra.uni 	$L__BB0_33;
$L__BB0_17:
	setp.eq.f32 	%p84, %f1, %f9;
	selp.b32 	%r181, 17, 16, %p84;
	bra.uni 	$L__BB0_33;
$L__BB0_18:
	add.s32 	%r115, %r4, 7;
	cvt.rn.f32.s32 	%f10, %r115;
	setp.leu.f32 	%p66, %f1, %f10;
	@%p66 bra 	$L__BB0_26;
	add.s32 	%r119, %r4, 11;
	cvt.rn.f32.s32 	%f11, %r119;
	setp.leu.f32 	%p74, %f1, %f11;
	@%p74 bra 	$L__BB0_23;
	add.s32 	%r121, %r4, 13;
	cvt.rn.f32.s32 	%f12, %r121;
	setp.leu.f32 	%p78, %f1, %f12;
	@%p78 bra 	$L__BB0_22;
	setp.eq.f32 	%p80, %f1, %f2;
	selp.b32 	%r181, 15, 14, %p80;
	bra.uni 	$L__BB0_33;
$L__BB0_22:
	setp.eq.f32 	%p79, %f1, %f12;
	selp.b32 	%r181, 13, 12, %p79;
	bra.uni 	$L__BB0_33;
$L__BB0_23:
	add.s32 	%r120, %r4, 9;
	cvt.rn.f32.s32 	%f13, %r120;
	setp.leu.f32 	%p75, %f1, %f13;
	@%p75 bra 	$L__BB0_25;
	setp.eq.f32 	%p77, %f1, %f11;
	selp.b32 	%r181, 11, 10, %p77;
	bra.uni 	$L__BB0_33;
$L__BB0_25:
	setp.eq.f32 	%p76, %f1, %f13;
	selp.b32 	%r181, 9, 8, %p76;
	bra.uni 	$L__BB0_33;
$L__BB0_26:
	add.s32 	%r116, %r4, 3;
	cvt.rn.f32.s32 	%f14, %r116;
	setp.leu.f32 	%p67, %f1, %f14;
	@%p67 bra 	$L__BB0_30;
	add.s32 	%r118, %r4, 5;
	cvt.rn.f32.s32 	%f15, %r118;
	setp.leu.f32 	%p71, %f1, %f15;
	@%p71 bra 	$L__BB0_29;
	setp.eq.f32 	%p73, %f1, %f10;
	selp.b32 	%r181, 7, 6, %p73;
	bra.uni 	$L__BB0_33;
$L__BB0_29:
	setp.eq.f32 	%p72, %f1, %f15;
	selp.b32 	%r181, 5, 4, %p72;
	bra.uni 	$L__BB0_33;
$L__BB0_30:
	add.s32 	%r117, %r4, 1;
	cvt.rn.f32.s32 	%f16, %r117;
	setp.leu.f32 	%p68, %f1, %f16;
	@%p68 bra 	$L__BB0_32;
	setp.eq.f32 	%p70, %f1, %f14;
	selp.b32 	%r181, 3, 2, %p70;
	bra.uni 	$L__BB0_33;
$L__BB0_32:
	setp.eq.f32 	%p69, %f1, %f16;
	selp.u32 	%r181, 1, 0, %p69;
$L__BB0_33:
	st.shared.u32 	[%r3], %r181;
	ld.global.u32 	%r22, [%rd1+16];
	add.s32 	%r130, %r22, 15;
	cvt.rn.f32.s32 	%f17, %r130;
	setp.leu.f32 	%p96, %f1, %f17;
	@%p96 bra 	$L__BB0_65;
	add.s32 	%r154, %r22, 23;
	cvt.rn.f32.s32 	%f18, %r154;
	setp.leu.f32 	%p112, %f1, %f18;
	@%p112 bra 	$L__BB0_50;
	add.s32 	%r166, %r22, 27;
	cvt.rn.f32.s32 	%f19, %r166;
	setp.leu.f32 	%p120, %f1, %f19;
	@%p120 bra 	$L__BB0_43;
	add.s32 	%r172, %r22, 29;
	cvt.rn.f32.s32 	%f20, %r172;
	setp.leu.f32 	%p124, %f1, %f20;
	@%p124 bra 	$L__BB0_40;
	add.s32 	%r175, %r22, 31;
	cvt.rn.f32.s32 	%f66, %r175;
	setp.neu.f32 	%p126, %f1, %f66;
	@%p126 bra 	$L__BB0_39;
	mov.b32 	%r177, 31;
	st.shared.u32 	[%r3], %r177;
	bra.uni 	$L__BB0_190;
$L__BB0_39:
	mov.b32 	%r176, 30;
	st.shared.u32 	[%r3], %r176;
	bra.uni 	$L__BB0_190;
$L__BB0_40:
	setp.neu.f32 	%p125, %f1, %f20;
	@%p125 bra 	$L__BB0_42;
	mov.b32 	%r174, 29;
	st.shared.u32 	[%r3], %r174;
	bra.uni 	$L__BB0_190;
$L__BB0_42:
	mov.b32 	%r173, 28;
	st.shared.u32 	[%r3], %r173;
	bra.uni 	$L__BB0_190;
$L__BB0_43:
	add.s32 	%r167, %r22, 25;
	cvt.rn.f32.s32 	%f21, %r167;
	setp.leu.f32 	%p121, %f1, %f21;
	@%p121 bra 	$L__BB0_47;
	setp.neu.f32 	%p123, %f1, %f19;
	@%p123 bra 	$L__BB0_46;
	mov.b32 	%r171, 27;
	st.shared.u32 	[%r3], %r171;
	bra.uni 	$L__BB0_190;
$L__BB0_46:
	mov.b32 	%r170, 26;
	st.shared.u32 	[%r3], %r170;
	bra.uni 	$L__BB0_190;
$L__BB0_47:
	setp.neu.f32 	%p122, %f1, %f21;
	@%p122 bra 	$L__BB0_49;
	mov.b32 	%r169, 25;
	st.shared.u32 	[%r3], %r169;
	bra.uni 	$L__BB0_190;
$L__BB0_49:
	mov.b32 	%r168, 24;
	st.shared.u32 	[%r3], %r168;
	bra.uni 	$L__BB0_190;
$L__BB0_50:
	add.s32 	%r155, %r22, 19;
	cvt.rn.f32.s32 	%f22, %r155;
	setp.leu.f32 	%p113, %f1, %f22;
	@%p113 bra 	$L__BB0_58;
	add.s32 	%r161, %r22, 21;
	cvt.rn.f32.s32 	%f23, %r161;
	setp.leu.f32 	%p117, %f1, %f23;
	@%p117 bra 	$L__BB0_55;
	setp.neu.f32 	%p119, %f1, %f18;
	@%p119 bra 	$L__BB0_54;
	mov.b32 	%r165, 23;
	st.shared.u32 	[%r3], %r165;
	bra.uni 	$L__BB0_190;
$L__BB0_54:
	mov.b32 	%r164, 22;
	st.shared.u32 	[%r3], %r164;
	bra.uni 	$L__BB0_190;
$L__BB0_55:
	setp.neu.f32 	%p118, %f1, %f23;
	@%p118 bra 	$L__BB0_57;
	mov.b32 	%r163, 21;
	st.shared.u32 	[%r3], %r163;
	bra.uni 	$L__BB0_190;
$L__BB0_57:
	mov.b32 	%r162, 20;
	st.shared.u32 	[%r3], %r162;
	bra.uni 	$L__BB0_190;
$L__BB0_58:
	add.s32 	%r156, %r22, 17;
	cvt.rn.f32.s32 	%f24, %r156;
	setp.leu.f32 	%p114, %f1, %f24;
	@%p114 bra 	$L__BB0_62;
	setp.neu.f32 	%p116, %f1, %f22;
	@%p116 bra 	$L__BB0_61;
	mov.b32 	%r160, 19;
	st.shared.u32 	[%r3], %r160;
	bra.uni 	$L__BB0_190;
$L__BB0_61:
	mov.b32 	%r159, 18;
	st.shared.u32 	[%r3], %r159;
	bra.uni 	$L__BB0_190;
$L__BB0_62:
	setp.neu.f32 	%p115, %f1, %f24;
	@%p115 bra 	$L__BB0_64;
	mov.b32 	%r158, 17;
	st.shared.u32 	[%r3], %r158;
	bra.uni 	$L__BB0_190;
$L__BB0_64:
	mov.b32 	%r157, 16;
	st.shared.u32 	[%r3], %r157;
	bra.uni 	$L__BB0_190;
$L__BB0_65:
	add.s32 	%r131, %r22, 7;
	cvt.rn.f32.s32 	%f25, %r131;
	setp.leu.f32 	%p97, %f1, %f25;
	@%p97 bra 	$L__BB0_81;
	add.s32 	%r143, %r22, 11;
	cvt.rn.f32.s32 	%f26, %r143;
	setp.leu.f32 	%p105, %f1, %f26;
	@%p105 bra 	$L__BB0_74;
	add.s32 	%r149, %r22, 13;
	cvt.rn.f32.s32 	%f27, %r149;
	setp.leu.f32 	%p109, %f1, %f27;
	@%p109 bra 	$L__BB0_71;
	setp.neu.f32 	%p111, %f1, %f17;
	@%p111 bra 	$L__BB0_70;
	mov.b32 	%r153, 15;
	st.shared.u32 	[%r3], %r153;
	bra.uni 	$L__BB0_190;
$L__BB0_70:
	mov.b32 	%r152, 14;
	st.shared.u32 	[%r3], %r152;
	bra.uni 	$L__BB0_190;
$L__BB0_71:
	setp.neu.f32 	%p110, %f1, %f27;
	@%p110 bra 	$L__BB0_73;
	mov.b32 	%r151, 13;
	st.shared.u32 	[%r3], %r151;
	bra.uni 	$L__BB0_190;
$L__BB0_73:
	mov.b32 	%r150, 12;
	st.shared.u32 	[%r3], %r150;
	bra.uni 	$L__BB0_190;
$L__BB0_74:
	add.s32 	%r144, %r22, 9;
	cvt.rn.f32.s32 	%f28, %r144;
	setp.leu.f32 	%p106, %f1, %f28;
	@%p106 bra 	$L__BB0_78;
	setp.neu.f32 	%p108, %f1, %f26;
	@%p108 bra 	$L__BB0_77;
	mov.b32 	%r148, 11;
	st.shared.u32 	[%r3], %r148;
	bra.uni 	$L__BB0_190;
$L__BB0_77:
	mov.b32 	%r147, 10;
	st.shared.u32 	[%r3], %r147;
	bra.uni 	$L__BB0_190;
$L__BB0_78:
	setp.neu.f32 	%p107, %f1, %f28;
	@%p107 bra 	$L__BB0_80;
	mov.b32 	%r146, 9;
	st.shared.u32 	[%r3], %r146;
	bra.uni 	$L__BB0_190;
$L__BB0_80:
	mov.b32 	%r145, 8;
	st.shared.u32 	[%r3], %r145;
	bra.uni 	$L__BB0_190;
$L__BB0_81:
	add.s32 	%r132, %r22, 3;
	cvt.rn.f32.s32 	%f29, %r132;
	setp.leu.f32 	%p98, %f1, %f29;
	@%p98 bra 	$L__BB0_89;
	add.s32 	%r138, %r22, 5;
	cvt.rn.f32.s32 	%f30, %r138;
	setp.leu.f32 	%p102, %f1, %f30;
	@%p102 bra 	$L__BB0_86;
	setp.neu.f32 	%p104, %f1, %f25;
	@%p104 bra 	$L__BB0_85;
	mov.b32 	%r142, 7;
	st.shared.u32 	[%r3], %r142;
	bra.uni 	$L__BB0_190;
$L__BB0_85:
	mov.b32 	%r141, 6;
	st.shared.u32 	[%r3], %r141;
	bra.uni 	$L__BB0_190;
$L__BB0_86:
	setp.neu.f32 	%p103, %f1, %f30;
	@%p103 bra 	$L__BB0_88;
	mov.b32 	%r140, 5;
	st.shared.u32 	[%r3], %r140;
	bra.uni 	$L__BB0_190;
$L__BB0_88:
	mov.b32 	%r139, 4;
	st.shared.u32 	[%r3], %r139;
	bra.uni 	$L__BB0_190;
$L__BB0_89:
	add.s32 	%r133, %r22, 1;
	cvt.rn.f32.s32 	%f31, %r133;
	setp.leu.f32 	%p99, %f1, %f31;
	@%p99 bra 	$L__BB0_93;
	setp.neu.f32 	%p101, %f1, %f29;
	@%p101 bra 	$L__BB0_92;
	mov.b32 	%r137, 3;
	st.shared.u32 	[%r3], %r137;
	bra.uni 	$L__BB0_190;
$L__BB0_92:
	mov.b32 	%r136, 2;
	st.shared.u32 	[%r3], %r136;
	bra.uni 	$L__BB0_190;
$L__BB0_93:
	setp.neu.f32 	%p100, %f1, %f31;
	@%p100 bra 	$L__BB0_95;
	mov.b32 	%r135, 1;
	st.shared.u32 	[%r3], %r135;
	bra.uni 	$L__BB0_190;
$L__BB0_95:
	mov.b32 	%r134, 0;
	st.shared.u32 	[%r3], %r134;
	bra.uni 	$L__BB0_190;
$L__BB0_96:
	mul.wide.s32 	%rd6, %r2, 4;
	add.s64 	%rd7, %rd2, %rd6;
	ld.global.f32 	%f32, [%rd7];
	ld.global.u32 	%r23, [%rd1+32];
	add.s32 	%r50, %r23, 15;
	cvt.rn.f32.s32 	%f33, %r50;
	setp.leu.f32 	%p3, %f32, %f33;
	@%p3 bra 	$L__BB0_112;
	add.s32 	%r58, %r23, 23;
	cvt.rn.f32.s32 	%f34, %r58;
	setp.leu.f32 	%p19, %f32, %f34;
	@%p19 bra 	$L__BB0_105;
	add.s32 	%r62, %r23, 27;
	cvt.rn.f32.s32 	%f35, %r62;
	setp.leu.f32 	%p27, %f32, %f35;
	@%p27 bra 	$L__BB0_102;
	add.s32 	%r64, %r23, 29;
	cvt.rn.f32.s32 	%f36, %r64;
	setp.leu.f32 	%p31, %f32, %f36;
	@%p31 bra 	$L__BB0_101;
	add.s32 	%r65, %r23, 31;
	cvt.rn.f32.s32 	%f63, %r65;
	setp.eq.f32 	%p33, %f32, %f63;
	selp.b32 	%r182, 31, 30, %p33;
	bra.uni 	$L__BB0_127;
$L__BB0_101:
	setp.eq.f32 	%p32, %f32, %f36;
	selp.b32 	%r182, 29, 28, %p32;
	bra.uni 	$L__BB0_127;
$L__BB0_102:
	add.s32 	%r63, %r23, 25;
	cvt.rn.f32.s32 	%f37, %r63;
	setp.leu.f32 	%p28, %f32, %f37;
	@%p28 bra 	$L__BB0_104;
	setp.eq.f32 	%p30, %f32, %f35;
	selp.b32 	%r182, 27, 26, %p30;
	bra.uni 	$L__BB0_127;
$L__BB0_104:
	setp.eq.f32 	%p29, %f32, %f37;
	selp.b32 	%r182, 25, 24, %p29;
	bra.uni 	$L__BB0_127;
$L__BB0_105:
	add.s32 	%r59, %r23, 19;
	cvt.rn.f32.s32 	%f38, %r59;
	setp.leu.f32 	%p20, %f32, %f38;
	@%p20 bra 	$L__BB0_109;
	add.s32 	%r61, %r23, 21;
	cvt.rn.f32.s32 	%f39, %r61;
	setp.leu.f32 	%p24, %f32, %f39;
	@%p24 bra 	$L__BB0_108;
	setp.eq.f32 	%p26, %f32, %f34;
	selp.b32 	%r182, 23, 22, %p26;
	bra.uni 	$L__BB0_127;
$L__BB0_108:
	setp.eq.f32 	%p25, %f32, %f39;
	selp.b32 	%r182, 21, 20, %p25;
	bra.uni 	$L__BB0_127;
$L__BB0_109:
	add.s32 	%r60, %r23, 17;
	cvt.rn.f32.s32 	%f40, %r60;
	setp.leu.f32 	%p21, %f32, %f40;
	@%p21 bra 	$L__BB0_111;
	setp.eq.f32 	%p23, %f32, %f38;
	selp.b32 	%r182, 19, 18, %p23;
	bra.uni 	$L__BB0_127;
$L__BB0_111:
	setp.eq.f32 	%p22, %f32, %f40;
	selp.b32 	%r182, 17, 16, %p22;
	bra.uni 	$L__BB0_127;
$L__BB0_112:
	add.s32 	%r51, %r23, 7;
	cvt.rn.f32.s32 	%f41, %r51;
	setp.leu.f32 	%p4, %f32, %f41;
	@%p4 bra 	$L__BB0_120;
	add.s32 	%r55, %r23, 11;
	cvt.rn.f32.s32 	%f42, %r55;
	setp.leu.f32 	%p12, %f32, %f42;
	@%p12 bra 	$L__BB0_117;
	add.s32 	%r57, %r23, 13;
	cvt.rn.f32.s32 	%f43, %r57;
	setp.leu.f32 	%p16, %f32, %f43;
	@%p16 bra 	$L__BB0_116;
	setp.eq.f32 	%p18, %f32, %f33;
	selp.b32 	%r182, 15, 14, %p18;
	bra.uni 	$L__BB0_127;
$L__BB0_116:
	setp.eq.f32 	%p17, %f32, %f43;
	selp.b32 	%r182, 13, 12, %p17;
	bra.uni 	$L__BB0_127;
$L__BB0_117:
	add.s32 	%r56, %r23, 9;
	cvt.rn.f32.s32 	%f44, %r56;
	setp.leu.f32 	%p13, %f32, %f44;
	@%p13 bra 	$L__BB0_119;
	setp.eq.f32 	%p15, %f32, %f42;
	selp.b32 	%r182, 11, 10, %p15;
	bra.uni 	$L__BB0_127;
$L__BB0_119:
	setp.eq.f32 	%p14, %f32, %f44;
	selp.b32 	%r182, 9, 8, %p14;
	bra.uni 	$L__BB0_127;
$L__BB0_120:
	add.s32 	%r52, %r23, 3;
	cvt.rn.f32.s32 	%f45, %r52;
	setp.leu.f32 	%p5, %f32, %f45;
	@%p5 bra 	$L__BB0_124;
	add.s32 	%r54, %r23, 5;
	cvt.rn.f32.s32 	%f46, %r54;
	setp.leu.f32 	%p9, %f32, %f46;
	@%p9 bra 	$L__BB0_123;
	setp.eq.f32 	%p11, %f32, %f41;
	selp.b32 	%r182, 7, 6, %p11;
	bra.uni 	$L__BB0_127;
$L__BB0_123:
	setp.eq.f32 	%p10, %f32, %f46;
	selp.b32 	%r182, 5, 4, %p10;
	bra.uni 	$L__BB0_127;
$L__BB0_124:
	add.s32 	%r53, %r23, 1;
	cvt.rn.f32.s32 	%f47, %r53;
	setp.leu.f32 	%p6, %f32, %f47;
	@%p6 bra 	$L__BB0_126;
	setp.eq.f32 	%p8, %f32, %f45;
	selp.b32 	%r182, 3, 2, %p8;
	bra.uni 	$L__BB0_127;
$L__BB0_126:
	setp.eq.f32 	%p7, %f32, %f47;
	selp.u32 	%r182, 1, 0, %p7;
$L__BB0_127:
	st.shared.u32 	[%r3], %r182;
	ld.global.u32 	%r41, [%rd1+36];
	add.s32 	%r66, %r41, 15;
	cvt.rn.f32.s32 	%f48, %r66;
	setp.leu.f32 	%p34, %f32, %f48;
	@%p34 bra 	$L__BB0_159;
	add.s32 	%r90, %r41, 23;
	cvt.rn.f32.s32 	%f49, %r90;
	setp.leu.f32 	%p50, %f32, %f49;
	@%p50 bra 	$L__BB0_144;
	add.s32 	%r102, %r41, 27;
	cvt.rn.f32.s32 	%f50, %r102;
	setp.leu.f32 	%p58, %f32, %f50;
	@%p58 bra 	$L__BB0_137;
	add.s32 	%r108, %r41, 29;
	cvt.rn.f32.s32 	%f51, %r108;
	setp.leu.f32 	%p62, %f32, %f51;
	@%p62 bra 	$L__BB0_134;
	add.s32 	%r111, %r41, 31;
	cvt.rn.f32.s32 	%f64, %r111;
	setp.neu.f32 	%p64, %f32, %f64;
	@%p64 bra 	$L__BB0_133;
	mov.b32 	%r113, 31;
	st.shared.u32 	[%r3], %r113;
	bra.uni 	$L__BB0_190;
$L__BB0_133:
	mov.b32 	%r112, 30;
	st.shared.u32 	[%r3], %r112;
	bra.uni 	$L__BB0_190;
$L__BB0_134:
	setp.neu.f32 	%p63, %f32, %f51;
	@%p63 bra 	$L__BB0_136;
	mov.b32 	%r110, 29;
	st.shared.u32 	[%r3], %r110;
	bra.uni 	$L__BB0_190;
$L__BB0_136:
	mov.b32 	%r109, 28;
	st.shared.u32 	[%r3], %r109;
	bra.uni 	$L__BB0_190;
$L__BB0_137:
	add.s32 	%r103, %r41, 25;
	cvt.rn.f32.s32 	%f52, %r103;
	setp.leu.f32 	%p59, %f32, %f52;
	@%p59 bra 	$L__BB0_141;
	setp.neu.f32 	%p61, %f32, %f50;
	@%p61 bra 	$L__BB0_140;
	mov.b32 	%r107, 27;
	st.shared.u32 	[%r3], %r107;
	bra.uni 	$L__BB0_190;
$L__BB0_140:
	mov.b32 	%r106, 26;
	st.shared.u32 	[%r3], %r106;
	bra.uni 	$L__BB0_190;
$L__BB0_141:
	setp.neu.f32 	%p60, %f32, %f52;
	@%p60 bra 	$L__BB0_143;
	mov.b32 	%r105, 25;
	st.shared.u32 	[%r3], %r105;
	bra.uni 	$L__BB0_190;
$L__BB0_143:
	mov.b32 	%r104, 24;
	st.shared.u32 	[%r3], %r104;
	bra.uni 	$L__BB0_190;
$L__BB0_144:
	add.s32 	%r91, %r41, 19;
	cvt.rn.f32.s32 	%f53, %r91;
	setp.leu.f32 	%p51, %f32, %f53;
	@%p51 bra 	$L__BB0_152;
	add.s32 	%r97, %r41, 21;
	cvt.rn.f32.s32 	%f54, %r97;
	setp.leu.f32 	%p55, %f32, %f54;
	@%p55 bra 	$L__BB0_149;
	setp.neu.f32 	%p57, %f32, %f49;
	@%p57 bra 	$L__BB0_148;
	mov.b32 	%r101, 23;
	st.shared.u32 	[%r3], %r101;
	bra.uni 	$L__BB0_190;
$L__BB0_148:
	mov.b32 	%r100, 22;
	st.shared.u32 	[%r3], %r100;
	bra.uni 	$L__BB0_190;
$L__BB0_149:
	setp.neu.f32 	%p56, %f32, %f54;
	@%p56 bra 	$L__BB0_151;
	mov.b32 	%r99, 21;
	st.shared.u32 	[%r3], %r99;
	bra.uni 	$L__BB0_190;
$L__BB0_151:
	mov.b32 	%r98, 20;
	st.shared.u32 	[%r3], %r98;
	bra.uni 	$L__BB0_190;
$L__BB0_152:
	add.s32 	%r92, %r41, 17;
	cvt.rn.f32.s32 	%f55, %r92;
	setp.leu.f32 	%p52, %f32, %f55;
	@%p52 bra 	$L__BB0_156;
	setp.neu.f32 	%p54, %f32, %f53;
	@%p54 bra 	$L__BB0_155;
	mov.b32 	%r96, 19;
	st.shared.u32 	[%r3], %r96;
	bra.uni 	$L__BB0_190;
$L__BB0_155:
	mov.b32 	%r95, 18;
	st.shared.u32 	[%r3], %r95;
	bra.uni 	$L__BB0_190;
$L__BB0_156:
	setp.neu.f32 	%p53, %f32, %f55;
	@%p53 bra 	$L__BB0_158;
	mov.b32 	%r94, 17;
	st.shared.u32 	[%r3], %r94;
	bra.uni 	$L__BB0_190;
$L__BB0_158:
	mov.b32 	%r93, 16;
	st.shared.u32 	[%r3], %r93;
	bra.uni 	$L__BB0_190;
$L__BB0_159:
	add.s32 	%r67, %r41, 7;
	cvt.rn.f32.s32 	%f56, %r67;
	setp.leu.f32 	%p35, %f32, %f56;
	@%p35 bra 	$L__BB0_175;
	add.s32 	%r79, %r41, 11;
	cvt.rn.f32.s32 	%f57, %r79;
	setp.leu.f32 	%p43, %f32, %f57;
	@%p43 bra 	$L__BB0_168;
	add.s32 	%r85, %r41, 13;
	cvt.rn.f32.s32 	%f58, %r85;
	setp.leu.f32 	%p47, %f32, %f58;
	@%p47 bra 	$L__BB0_165;
	setp.neu.f32 	%p49, %f32, %f48;
	@%p49 bra 	$L__BB0_164;
	mov.b32 	%r89, 15;
	st.shared.u32 	[%r3], %r89;
	bra.uni 	$L__BB0_190;
$L__BB0_164:
	mov.b32 	%r88, 14;
	st.shared.u32 	[%r3], %r88;
	bra.uni 	$L__BB0_190;
$L__BB0_165:
	setp.neu.f32 	%p48, %f32, %f58;
	@%p48 bra 	$L__BB0_167;
	mov.b32 	%r87, 13;
	st.shared.u32 	[%r3], %r87;
	bra.uni 	$L__BB0_190;
$L__BB0_167:
	mov.b32 	%r86, 12;
	st.shared.u32 	[%r3], %r86;
	bra.uni 	$L__BB0_190;
$L__BB0_168:
	add.s32 	%r80, %r41, 9;
	cvt.rn.f32.s32 	%f59, %r80;
	setp.leu.f32 	%p44, %f32, %f59;
	@%p44 bra 	$L__BB0_172;
	setp.neu.f32 	%p46, %f32, %f57;
	@%p46 bra 	$L__BB0_171;
	mov.b32 	%r84, 11;
	st.shared.u32 	[%r3], %r84;
	bra.uni 	$L__BB0_190;
$L__BB0_171:
	mov.b32 	%r83, 10;
	st.shared.u32 	[%r3], %r83;
	bra.uni 	$L__BB0_190;
$L__BB0_172:
	setp.neu.f32 	%p45, %f32, %f59;
	@%p45 bra 	$L__BB0_174;
	mov.b32 	%r82, 9;
	st.shared.u32 	[%r3], %r82;
	bra.uni 	$L__BB0_190;
$L__BB0_174:
	mov.b32 	%r81, 8;
	st.shared.u32 	[%r3], %r81;
	bra.uni 	$L__BB0_190;
$L__BB0_175:
	add.s32 	%r68, %r41, 3;
	cvt.rn.f32.s32 	%f60, %r68;
	setp.leu.f32 	%p36, %f32, %f60;
	@%p36 bra 	$L__BB0_183;
	add.s32 	%r74, %r41, 5;
	cvt.rn.f32.s32 	%f61, %r74;
	setp.leu.f32 	%p40, %f32, %f61;
	@%p40 bra 	$L__BB0_180;
	setp.neu.f32 	%p42, %f32, %f56;
	@%p42 bra 	$L__BB0_179;
	mov.b32 	%r78, 7;
	st.shared.u32 	[%r3], %r78;
	bra.uni 	$L__BB0_190;
$L__BB0_179:
	mov.b32 	%r77, 6;
	st.shared.u32 	[%r3], %r77;
	bra.uni 	$L__BB0_190;
$L__BB0_180:
	setp.neu.f32 	%p41, %f32, %f61;
	@%p41 bra 	$L__BB0_182;
	mov.b32 	%r76, 5;
	st.shared.u32 	[%r3], %r76;
	bra.uni 	$L__BB0_190;
$L__BB0_182:
	mov.b32 	%r75, 4;
	st.shared.u32 	[%r3], %r75;
	bra.uni 	$L__BB0_190;
$L__BB0_183:
	add.s32 	%r69, %r41, 1;
	cvt.rn.f32.s32 	%f62, %r69;
	setp.leu.f32 	%p37, %f32, %f62;
	@%p37 bra 	$L__BB0_187;
	setp.neu.f32 	%p39, %f32, %f60;
	@%p39 bra 	$L__BB0_186;
	mov.b32 	%r73, 3;
	st.shared.u32 	[%r3], %r73;
	bra.uni 	$L__BB0_190;
$L__BB0_186:
	mov.b32 	%r72, 2;
	st.shared.u32 	[%r3], %r72;
	bra.uni 	$L__BB0_190;
$L__BB0_187:
	setp.neu.f32 	%p38, %f32, %f62;
	@%p38 bra 	$L__BB0_189;
	mov.b32 	%r71, 1;
	st.shared.u32 	[%r3], %r71;
	bra.uni 	$L__BB0_190;
$L__BB0_189:
	mov.b32 	%r70, 0;
	st.shared.u32 	[%r3], %r70;
$L__BB0_190:
	bar.sync 	0;
	setp.gt.u32 	%p127, %r1, 511;
	@%p127 bra 	$L__BB0_192;
	ld.shared.u32 	%r178, [%r3];
	ld.shared.u32 	%r179, [%r3+2048];
	add.s32 	%r180, %r179, %r178;
	cvt.rn.f32.s32 	%f67, %r180;
	cvta.to.global.u64 	%rd10, %rd3;
	mul.wide.s32 	%rd11, %r2, 4;
	add.s64 	%rd12, %rd10, %rd11;
	st.global.f32 	[%rd12], %f67;
$L__BB0_192:
	ret;

}


// ===== COMPILED SASS (sm_100) =====

	.target	sm_100

	.elftype	@"ET_EXEC"


//--------------------- .note.nv.tkinfo           --------------------------
	.section	.note.nv.tkinfo,"",@"SHT_NOTE"
	.sectionflags	@"SHF_NOTE_NV_TKINFO"
	.tkinfo
        /*0018*/ 	.word	0x00000002
        /*0030*/ 	.string	""
        /*0030*/ 	.string	"ptxas"
        /*0030*/ 	.string	"Cuda compilation tools, release 13.0, V13.0.88"
        /*0030*/ 	.string	"Build cuda_13.0.r13.0/compiler.36424714_0"
        /*0030*/ 	.string	"-arch sm_100 -m 64 "



//--------------------- .note.nv.cuinfo           --------------------------
	.section	.note.nv.cuinfo,"",@"SHT_NOTE"
	.sectionflags	@"SHF_NOTE_NV_CUINFO"
        /*0018*/ 	.short	0x0002
        /*001a*/ 	.short	0x0064
        /*001c*/ 	.short	0x0082
	.zero		2


//--------------------- .nv.info                  --------------------------
	.section	.nv.info,"",@"SHT_CUDA_INFO"
	.align	4


	//----- nvinfo : EIATTR_REGCOUNT
	.align		4
        /*0000*/ 	.byte	0x04, 0x2f
        /*0002*/ 	.short	(.L_1 - .L_0)
	.align		4
.L_0:
        /*0004*/ 	.word	index@(_Z9RF_kernelPfiPKiS_)
        /*0008*/ 	.word	0x0000000e


	//----- nvinfo : EIATTR_FRAME_SIZE
	.align		4
.L_1:
        /*000c*/ 	.byte	0x04, 0x11
        /*000e*/ 	.short	(.L_3 - .L_2)
	.align		4
.L_2:
        /*0010*/ 	.word	index@(_Z9RF_kernelPfiPKiS_)
        /*0014*/ 	.word	0x00000000


	//----- nvinfo : EIATTR_MIN_STACK_SIZE
	.align		4
.L_3:
        /*0018*/ 	.byte	0x04, 0x12
        /*001a*/ 	.short	(.L_5 - .L_4)
	.align		4
.L_4:
        /*001c*/ 	.word	index@(_Z9RF_kernelPfiPKiS_)
        /*0020*/ 	.word	0x00000000
.L_5:


//--------------------- .nv.compat                --------------------------
	.section	.nv.compat,"",@"SHT_CUDA_COMPAT_INFO"
	.align	4
        /*0000*/ 	.byte	0x02, 0x09, 0x00, 0x00, 0x02, 0x02, 0x01, 0x00, 0x02, 0x05, 0x05, 0x00, 0x03, 0x07, 0x01, 0x01
        /*0010*/ 	.byte	0x02, 0x03, 0x00, 0x00, 0x02, 0x06, 0x01, 0x00, 0x04, 0x0b, 0x08, 0x00, 0x09, 0x00, 0x00, 0x00
        /*0020*/ 	.byte	0x00, 0x00, 0x00, 0x00


//--------------------- .nv.info._Z9RF_kernelPfiPKiS_ --------------------------
	.section	.nv.info._Z9RF_kernelPfiPKiS_,"",@"SHT_CUDA_INFO"
	.sectionflags	@""
	.align	4


	//----- nvinfo : EIATTR_CUDA_API_VERSION
	.align		4
        /*0000*/ 	.byte	0x04, 0x37
        /*0002*/ 	.short	(.L_7 - .L_6)
.L_6:
        /*0004*/ 	.word	0x00000082


	//----- nvinfo : EIATTR_KPARAM_INFO
	.align		4
.L_7:
        /*0008*/ 	.byte	0x04, 0x17
        /*000a*/ 	.short	(.L_9 - .L_8)
.L_8:
        /*000c*/ 	.word	0x00000000
        /*0010*/ 	.short	0x0003
        /*0012*/ 	.short	0x0018
        /*0014*/ 	.byte	0x00, 0xf5, 0x21, 0x00


	//----- nvinfo : EIATTR_KPARAM_INFO
	.align		4
.L_9:
        /*0018*/ 	.byte	0x04, 0x17
        /*001a*/ 	.short	(.L_11 - .L_10)
.L_10:
        /*001c*/ 	.word	0x00000000
        /*0020*/ 	.short	0x0002
        /*0022*/ 	.short	0x0010
        /*0024*/ 	.byte	0x00, 0xf5, 0x21, 0x00


	//----- nvinfo : EIATTR_KPARAM_INFO
	.align		4
.L_11:
        /*0028*/ 	.byte	0x04, 0x17
        /*002a*/ 	.short	(.L_13 - .L_12)
.L_12:
        /*002c*/ 	.word	0x00000000
        /*0030*/ 	.short	0x0001
        /*0032*/ 	.short	0x0008
        /*0034*/ 	.byte	0x00, 0xf0, 0x11, 0x00


	//----- nvinfo : EIATTR_KPARAM_INFO
	.align		4
.L_13:
        /*0038*/ 	.byte	0x04, 0x17
        /*003a*/ 	.short	(.L_15 - .L_14)
.L_14:
        /*003c*/ 	.word	0x00000000
        /*0040*/ 	.short	0x0000
        /*0042*/ 	.short	0x0000
        /*0044*/ 	.byte	0x00, 0xf5, 0x21, 0x00


	//----- nvinfo : EIATTR_SPARSE_MMA_MASK
	.align		4
.L_15:
        /*0048*/ 	.byte	0x03, 0x50
        /*004a*/ 	.short	0x0000


	//----- nvinfo : EIATTR_MAXREG_COUNT
	.align		4
        /*004c*/ 	.byte	0x03, 0x1b
        /*004e*/ 	.short	0x00ff


	//----- nvinfo : EIATTR_NUM_BARRIERS
	.align		4
        /*0050*/ 	.byte	0x02, 0x4c
        /*0052*/ 	.byte	0x01
	.zero		1


	//----- nvinfo : EIATTR_MERCURY_ISA_VERSION
	.align		4
        /*0054*/ 	.byte	0x03, 0x5f
        /*0056*/ 	.short	0x0101


	//----- nvinfo : EIATTR_VRC_CTA_INIT_COUNT
	.align		4
        /*0058*/ 	.byte	0x02, 0x4a
	.zero		1
	.zero		1


	//----- nvinfo : EIATTR_EXIT_INSTR_OFFSETS
	.align		4
        /*005c*/ 	.byte	0x04, 0x1c
        /*005e*/ 	.short	(.L_17 - .L_16)


	//   ....[0]....
.L_16:
        /*0060*/ 	.word	0x00002380


	//   ....[1]....
        /*0064*/ 	.word	0x00002400


	//----- nvinfo : EIATTR_CRS_STACK_SIZE
	.align		4
.L_17:
        /*0068*/ 	.byte	0x04, 0x1e
        /*006a*/ 	.short	(.L_19 - .L_18)
.L_18:
        /*006c*/ 	.word	0x00000000


	//----- nvinfo : EIATTR_CBANK_PARAM_SIZE
	.align		4
.L_19:
        /*0070*/ 	.byte	0x03, 0x19
        /*0072*/ 	.short	0x0020


	//----- nvinfo : EIATTR_PARAM_CBANK
	.align		4
        /*0074*/ 	.byte	0x04, 0x0a
        /*0076*/ 	.short	(.L_21 - .L_20)
	.align		4
.L_20:
        /*0078*/ 	.word	index@(.nv.constant0._Z9RF_kernelPfiPKiS_)
        /*007c*/ 	.short	0x0380
        /*007e*/ 	.short	0x0020


	//----- nvinfo : EIATTR_SW_WAR
	.align		4
.L_21:
        /*0080*/ 	.byte	0x04, 0x36
        /*0082*/ 	.short	(.L_23 - .L_22)
.L_22:
        /*0084*/ 	.word	0x00000008
.L_23:


//--------------------- .nv.callgraph             --------------------------
	.section	.nv.callgraph,"",@"SHT_CUDA_CALLGRAPH"
	.align	4
	.sectionentsize	8
	.align		4
        /*0000*/ 	.word	0x00000000
	.align		4
        /*0004*/ 	.word	0xffffffff
	.align		4
        /*0008*/ 	.word	0x00000000
	.align		4
        /*000c*/ 	.word	0xfffffffe
	.align		4
        /*0010*/ 	.word	0x00000000
	.align		4
        /*0014*/ 	.word	0xfffffffd
	.align		4
        /*0018*/ 	.word	0x00000000
	.align		4
        /*001c*/ 	.word	0xfffffffc


//--------------------- .text._Z9RF_kernelPfiPKiS_ --------------------------
	.section	.text._Z9RF_kernelPfiPKiS_,"ax",@progbits
	.align	128
        .global         _Z9RF_kernelPfiPKiS_
        .type           _Z9RF_kernelPfiPKiS_,@function
        .size           _Z9RF_kernelPfiPKiS_,(.L_x_52 - _Z9RF_kernelPfiPKiS_)
        .other          _Z9RF_kernelPfiPKiS_,@"STO_CUDA_ENTRY STV_DEFAULT"
_Z9RF_kernelPfiPKiS_:
.text._Z9RF_kernelPfiPKiS_:
[----:B------:R-:W-:Y:S01]  /*0000*/  LDC R1, c[0x0][0x37c] ;  /* 0x0000df00ff017b82 */ /* 0x000fe20000000800 */
[----:B------:R-:W0:Y:S07]  /*0010*/  S2R R11, SR_TID.X ;  /* 0x00000000000b7919 */ /* 0x000e2e0000002100 */
[----:B------:R-:W1:Y:S01]  /*0020*/  S2UR UR4, SR_CTAID.X ;  /* 0x00000000000479c3 */ /* 0x000e620000002500 */
[----:B------:R-:W2:Y:S01]  /*0030*/  LDCU UR8, c[0x0][0x388] ;  /* 0x00007100ff0877ac */ /* 0x000ea20008000800 */
[----:B------:R-:W-:Y:S01]  /*0040*/  BSSY.RECONVERGENT B0, `(.L_x_0) ;  /* 0x0000231000007945 */ /* 0x000fe20003800200 */
[----:B------:R-:W3:Y:S05]  /*0050*/  LDCU.64 UR6, c[0x0][0x358] ;  /* 0x00006b00ff0677ac */ /* 0x000eea0008000a00 */
[----:B------:R-:W1:Y:S08]  /*0060*/  LDC R0, c[0x0][0x360] ;  /* 0x0000d800ff007b82 */ /* 0x000e700000000800 */
[----:B------:R-:W4:Y:S01]  /*0070*/  S2UR UR5, SR_CgaCtaId ;  /* 0x00000000000579c3 */ /* 0x000f220000008800 */
[----:B0-----:R-:W-:Y:S01]  /*0080*/  LOP3.LUT R3, R11, 0x1ff, RZ, 0xc0, !PT ;  /* 0x000001ff0b037812 */ /* 0x001fe200078ec0ff */
[----:B-1----:R-:W-:Y:S01]  /*0090*/  IMAD R0, R0, UR4, RZ ;  /* 0x0000000400007c24 */ /* 0x002fe2000f8e02ff */
[----:B------:R-:W-:-:S04]  /*00a0*/  UMOV UR4, 0x400 ;  /* 0x0000040000047882 */ /* 0x000fc80000000000 */
[----:B------:R-:W-:Y:S01]  /*00b0*/  LEA.HI R0, R0, R3, RZ, 0x1f ;  /* 0x0000000300007211 */ /* 0x000fe200078ff8ff */
[----:B----4-:R-:W-:-:S03]  /*00c0*/  ULEA UR4, UR5, UR4, 0x18 ;  /* 0x0000000405047291 */ /* 0x010fc6000f8ec0ff */
[----:B--2---:R-:W-:-:S03]  /*00d0*/  ISETP.GE.AND P0, PT, R0, UR8, PT ;  /* 0x0000000800007c0c */ /* 0x004fc6000bf06270 */
[----:B------:R-:W-:-:S10]  /*00e0*/  LEA R4, R11, UR4, 0x2 ;  /* 0x000000040b047c11 */ /* 0x000fd4000f8e10ff */
[----:B---3--:R-:W-:Y:S05]  /*00f0*/  @P0 BRA `(.L_x_1) ;  /* 0x0000002000940947 */ /* 0x008fea0003800000 */
[----:B------:R-:W-:-:S13]  /*0100*/  ISETP.GT.U32.AND P0, PT, R11, 0x1ff, PT ;  /* 0x000001ff0b00780c */ /* 0x000fda0003f04070 */
[----:B------:R-:W-:Y:S05]  /*0110*/  @P0 BRA `(.L_x_2) ;  /* 0x0000001000480947 */ /* 0x000fea0003800000 */
[----:B------:R-:W0:Y:S08]  /*0120*/  LDC.64 R2, c[0x0][0x390] ;  /* 0x0000e400ff027b82 */ /* 0x000e300000000a00 */
[----:B------:R-:W1:Y:S01]  /*0130*/  LDC.64 R6, c[0x0][0x380] ;  /* 0x0000e000ff067b82 */ /* 0x000e620000000a00 */
[----:B0-----:R-:W2:Y:S01]  /*0140*/  LDG.E R8, desc[UR6][R2.64+0xc] ;  /* 0x00000c0602087981 */ /* 0x001ea2000c1e1900 */
[----:B-1----:R-:W-:-:S05]  /*0150*/  IMAD.WIDE R6, R0, 0x4, R6 ;  /* 0x0000000400067825 */ /* 0x002fca00078e0206 */
[----:B------:R-:W3:Y:S01]  /*0160*/  LDG.E R5, desc[UR6][R6.64] ;  /* 0x0000000606057981 */ /* 0x000ee2000c1e1900 */
[----:B------:R-:W-:Y:S01]  /*0170*/  BSSY.RECONVERGENT B1, `(.L_x_3) ;  /* 0x000006d000017945 */ /* 0x000fe20003800200 */
[----:B--2---:R-:W-:-:S05]  /*0180*/  VIADD R9, R8, 0xf ;  /* 0x0000000f08097836 */ /* 0x004fca0000000000 */
[----:B------:R-:W-:-:S04]  /*0190*/  I2FP.F32.S32 R10, R9 ;  /* 0x00000009000a7245 */ /* 0x000fc80000201400 */
[----:B---3--:R-:W-:-:S13]  /*01a0*/  FSETP.GT.AND P0, PT, R5, R10, PT ;  /* 0x0000000a0500720b */ /* 0x008fda0003f04000 */
[----:B------:R-:W-:Y:S05]  /*01b0*/  @!P0 BRA `(.L_x_4) ;  /* 0x0000000000d88947 */ /* 0x000fea0003800000 */
[----:B------:R-:W-:-:S05]  /*01c0*/  VIADD R6, R8, 0x17 ;  /* 0x0000001708067836 */ /* 0x000fca0000000000 */
[----:B------:R-:W-:-:S04]  /*01d0*/  I2FP.F32.S32 R6, R6 ;  /* 0x0000000600067245 */ /* 0x000fc80000201400 */
[----:B------:R-:W-:-:S13]  /*01e0*/  FSETP.GT.AND P0, PT, R5, R6, PT ;  /* 0x000000060500720b */ /* 0x000fda0003f04000 */
        /* <DEDUP_REMOVED lines=8> */
[----:B------:R-:W-:Y:S01]  /*0270*/  @P0 VIADD R8, R8, 0x1f ;  /* 0x0000001f08080836 */ /* 0x000fe20000000000 */
[----:B------:R-:W-:Y:S01]  /*0280*/  @!P0 FSETP.NEU.AND P2, PT, R5, R6, PT ;  /* 0x000000060500820b */ /* 0x000fe20003f4d000 */
[----:B------:R-:W-:Y:S02]  /*0290*/  @P0 IMAD.MOV.U32 R7, RZ, RZ, 0x1f ;  /* 0x0000001fff070424 */ /* 0x000fe400078e00ff */
[----:B------:R-:W-:Y:S01]  /*02a0*/  @!P0 IMAD.MOV.U32 R6, RZ, RZ, 0x1d ;  /* 0x0000001dff068424 */ /* 0x000fe200078e00ff */
[----:B------:R-:W-:-:S04]  /*02b0*/  @P0 I2FP.F32.S32 R8, R8 ;  /* 0x0000000800080245 */ /* 0x000fc80000201400 */
[----:B------:R-:W-:-:S04]  /*02c0*/  @P0 FSETP.NEU.AND P1, PT, R5, R8, PT ;  /* 0x000000080500020b */ /* 0x000fc80003f2d000 */
[----:B------:R-:W-:Y:S02]  /*02d0*/  @P0 SEL R7, R7, 0x1e, !P1 ;  /* 0x0000001e07070807 */ /* 0x000fe40004800000 */
[----:B------:R-:W-:Y:S01]  /*02e0*/  @!P0 SEL R7, R6, 0x1c, !P2 ;  /* 0x0000001c06078807 */ /* 0x000fe20005000000 */
[----:B------:R-:W-:Y:S06]  /*02f0*/  BRA `(.L_x_7) ;  /* 0x0000000400507947 */ /* 0x000fec0003800000 */
.L_x_6:
[----:B------:R-:W-:-:S05]  /*0300*/  VIADD R8, R8, 0x19 ;  /* 0x0000001908087836 */ /* 0x000fca0000000000 */
[----:B------:R-:W-:-:S04]  /*0310*/  I2FP.F32.S32 R8, R8 ;  /* 0x0000000800087245 */ /* 0x000fc80000201400 */
[----:B------:R-:W-:-:S13]  /*0320*/  FSETP.GT.AND P0, PT, R5, R8, PT ;  /* 0x000000080500720b */ /* 0x000fda0003f04000 */
[C---:B------:R-:W-:Y:S01]  /*0330*/  @P0 FSETP.NEU.AND P1, PT, R5.reuse, R6, PT ;  /* 0x000000060500020b */ /* 0x040fe20003f2d000 */
[----:B------:R-:W-:Y:S01]  /*0340*/  @P0 IMAD.MOV.U32 R7, RZ, RZ, 0x1b ;  /* 0x0000001bff070424 */ /* 0x000fe200078e00ff */
[----:B------:R-:W-:Y:S01]  /*0350*/  @!P0 FSETP.NEU.AND P2, PT, R5, R8, PT ;  /* 0x000000080500820b */ /* 0x000fe20003f4d000 */
[----:B------:R-:W-:-:S03]  /*0360*/  @!P0 IMAD.MOV.U32 R6, RZ, RZ, 0x19 ;  /* 0x00000019ff068424 */ /* 0x000fc600078e00ff */
[----:B------:R-:W-:Y:S02]  /*0370*/  @P0 SEL R7, R7, 0x1a, !P1 ;  /* 0x0000001a07070807 */ /* 0x000fe40004800000 */
[----:B------:R-:W-:Y:S01]  /*0380*/  @!P0 SEL R7, R6, 0x18, !P2 ;  /* 0x0000001806078807 */ /* 0x000fe20005000000 */
[----:B------:R-:W-:Y:S06]  /*0390*/  BRA `(.L_x_7) ;  /* 0x0000000400287947 */ /* 0x000fec0003800000 */
.L_x_5:
[----:B------:R-:W-:-:S05]  /*03a0*/  VIADD R7, R8, 0x13 ;  /* 0x0000001308077836 */ /* 0x000fca0000000000 */
[----:B------:R-:W-:-:S04]  /*03b0*/  I2FP.F32.S32 R10, R7 ;  /* 0x00000007000a7245 */ /* 0x000fc80000201400 */
[----:B------:R-:W-:-:S13]  /*03c0*/  FSETP.GT.AND P0, PT, R5, R10, PT ;  /* 0x0000000a0500720b */ /* 0x000fda0003f04000 */
[----:B------:R-:W-:Y:S05]  /*03d0*/  @!P0 BRA `(.L_x_8) ;  /* 0x0000000000288947 */ /* 0x000fea0003800000 */
        /* <DEDUP_REMOVED lines=10> */
.L_x_8:
[----:B------:R-:W-:-:S05]  /*0480*/  VIADD R8, R8, 0x11 ;  /* 0x0000001108087836 */ /* 0x000fca0000000000 */
[----:B------:R-:W-:-:S04]  /*0490*/  I2FP.F32.S32 R8, R8 ;  /* 0x0000000800087245 */ /* 0x000fc80000201400 */
[----:B------:R-:W-:-:S13]  /*04a0*/  FSETP.GT.AND P0, PT, R5, R8, PT ;  /* 0x000000080500720b */ /* 0x000fda0003f04000 */
[----:B------:R-:W-:Y:S01]  /*04b0*/  @P0 IMAD.MOV.U32 R7, RZ, RZ, 0x13 ;  /* 0x00000013ff070424 */ /* 0x000fe200078e00ff */
[C---:B------:R-:W-:Y:S01]  /*04c0*/  @P0 FSETP.NEU.AND P1, PT, R5.reuse, R10, PT ;  /* 0x0000000a0500020b */ /* 0x040fe20003f2d000 */
[----:B------:R-:W-:Y:S01]  /*04d0*/  @!P0 IMAD.MOV.U32 R6, RZ, RZ, 0x11 ;  /* 0x00000011ff068424 */ /* 0x000fe200078e00ff */
[----:B------:R-:W-:Y:S02]  /*04e0*/  @!P0 FSETP.NEU.AND P2, PT, R5, R8, PT ;  /* 0x000000080500820b */ /* 0x000fe40003f4d000 */
[----:B------:R-:W-:Y:S02]  /*04f0*/  @P0 SEL R7, R7, 0x12, !P1 ;  /* 0x0000001207070807 */ /* 0x000fe40004800000 */
[----:B------:R-:W-:Y:S01]  /*0500*/  @!P0 SEL R7, R6, 0x10, !P2 ;  /* 0x0000001006078807 */ /* 0x000fe20005000000 */
[----:B------:R-:W-:Y:S08]  /*0510*/  BRA `(.L_x_7) ;  /* 0x0000000000c87947 */ /* 0x000ff00003800000 */
.L_x_4:
        /* <DEDUP_REMOVED lines=18> */
.L_x_10:
        /* <DEDUP_REMOVED lines=10> */
.L_x_9:
        /* <DEDUP_REMOVED lines=14> */
.L_x_11:
[----:B------:R-:W-:-:S05]  /*07c0*/  VIADD R8, R8, 0x1 ;  /* 0x0000000108087836 */ /* 0x000fca0000000000 */
[----:B------:R-:W-:-:S04]  /*07d0*/  I2FP.F32.S32 R8, R8 ;  /* 0x0000000800087245 */ /* 0x000fc80000201400 */
[----:B------:R-:W-:-:S13]  /*07e0*/  FSETP.GT.AND P0, PT, R5, R8, PT ;  /* 0x000000080500720b */ /* 0x000fda0003f04000 */
[----:B------:R-:W-:Y:S01]  /*07f0*/  @P0 IMAD.MOV.U32 R7, RZ, RZ, 0x3 ;  /* 0x00000003ff070424 */ /* 0x000fe200078e00ff */
[C---:B------:R-:W-:Y:S02]  /*0800*/  @P0 FSETP.NEU.AND P1, PT, R5.reuse, R10, PT ;  /* 0x0000000a0500020b */ /* 0x040fe40003f2d000 */
[----:B------:R-:W-:Y:S02]  /*0810*/  @!P0 FSETP.NEU.AND P2, PT, R5, R8, PT ;  /* 0x000000080500820b */ /* 0x000fe40003f4d000 */
[----:B------:R-:W-:Y:S02]  /*0820*/  @P0 SEL R7, R7, 0x2, !P1 ;  /* 0x0000000207070807 */ /* 0x000fe40004800000 */
[----:B------:R-:W-:-:S09]  /*0830*/  @!P0 SEL R7, RZ, 0x1, P2 ;  /* 0x00000001ff078807 */ /* 0x000fd20001000000 */
.L_x_7:
[----:B------:R-:W-:Y:S05]  /*0840*/  BSYNC.RECONVERGENT B1 ;  /* 0x0000000000017941 */ /* 0x000fea0003800200 */
.L_x_3:
[----:B------:R-:W2:Y:S04]  /*0850*/  LDG.E R2, desc[UR6][R2.64+0x10] ;  /* 0x0000100602027981 */ /* 0x000ea8000c1e1900 */
[----:B------:R0:W-:Y:S01]  /*0860*/  STS [R4], R7 ;  /* 0x0000000704007388 */ /* 0x0001e20000000800 */
[----:B--2---:R-:W-:-:S05]  /*0870*/  VIADD R6, R2, 0xf ;  /* 0x0000000f02067836 */ /* 0x004fca0000000000 */
[----:B------:R-:W-:-:S04]  /*0880*/  I2FP.F32.S32 R6, R6 ;  /* 0x0000000600067245 */ /* 0x000fc80000201400 */
[----:B------:R-:W-:-:S13]  /*0890*/  FSETP.GT.AND P0, PT, R5, R6, PT ;  /* 0x000000060500720b */ /* 0x000fda0003f04000 */
[----:B0-----:R-:W-:Y:S05]  /*08a0*/  @!P0 BRA `(.L_x_12) ;  /* 0x0000000400388947 */ /* 0x001fea0003800000 */
        /* <DEDUP_REMOVED lines=14> */
[----:B------:R-:W-:-:S13]  /*0990*/  FSETP.NEU.AND P0, PT, R5, R2, PT ;  /* 0x000000020500720b */ /* 0x000fda0003f0d000 */
[----:B------:R-:W-:Y:S02]  /*09a0*/  @!P0 IMAD.MOV.U32 R5, RZ, RZ, 0x1f ;  /* 0x0000001fff058424 */ /* 0x000fe400078e00ff */
[----:B------:R-:W-:-:S03]  /*09b0*/  @P0 IMAD.MOV.U32 R3, RZ, RZ, 0x1e ;  /* 0x0000001eff030424 */ /* 0x000fc600078e00ff */
[----:B------:R0:W-:Y:S04]  /*09c0*/  @!P0 STS [R4], R5 ;  /* 0x0000000504008388 */ /* 0x0001e80000000800 */
[----:B------:R0:W-:Y:S01]  /*09d0*/  @P0 STS [R4], R3 ;  /* 0x0000000304000388 */ /* 0x0001e20000000800 */
[----:B------:R-:W-:Y:S05]  /*09e0*/  BRA `(.L_x_1) ;  /* 0x0000001800587947 */ /* 0x000fea0003800000 */
.L_x_15:
[----:B------:R-:W-:-:S13]  /*09f0*/  FSETP.NEU.AND P0, PT, R5, R6, PT ;  /* 0x000000060500720b */ /* 0x000fda0003f0d000 */
[----:B------:R-:W-:Y:S02]  /*0a00*/  @!P0 IMAD.MOV.U32 R5, RZ, RZ, 0x1d ;  /* 0x0000001dff058424 */ /* 0x000fe400078e00ff */
[----:B------:R-:W-:-:S03]  /*0a10*/  @P0 IMAD.MOV.U32 R3, RZ, RZ, 0x1c ;  /* 0x0000001cff030424 */ /* 0x000fc600078e00ff */
[----:B------:R0:W-:Y:S04]  /*0a20*/  @!P0 STS [R4], R5 ;  /* 0x0000000504008388 */ /* 0x0001e80000000800 */
[----:B------:R0:W-:Y:S01]  /*0a30*/  @P0 STS [R4], R3 ;  /* 0x0000000304000388 */ /* 0x0001e20000000800 */
[----:B------:R-:W-:Y:S05]  /*0a40*/  BRA `(.L_x_1) ;  /* 0x0000001800407947 */ /* 0x000fea0003800000 */
.L_x_14:
[----:B------:R-:W-:-:S05]  /*0a50*/  VIADD R2, R2, 0x19 ;  /* 0x0000001902027836 */ /* 0x000fca0000000000 */
[----:B------:R-:W-:-:S04]  /*0a60*/  I2FP.F32.S32 R2, R2 ;  /* 0x0000000200027245 */ /* 0x000fc80000201400 */
[----:B------:R-:W-:-:S13]  /*0a70*/  FSETP.GT.AND P0, PT, R5, R2, PT ;  /* 0x000000020500720b */ /* 0x000fda0003f04000 */
[----:B------:R-:W-:Y:S05]  /*0a80*/  @!P0 BRA `(.L_x_16) ;  /* 0x0000000000188947 */ /* 0x000fea0003800000 */
[----:B------:R-:W-:-:S13]  /*0a90*/  FSETP.NEU.AND P0, PT, R5, R6, PT ;  /* 0x000000060500720b */ /* 0x000fda0003f0d000 */
[----:B------:R-:W-:Y:S02]  /*0aa0*/  @!P0 IMAD.MOV.U32 R5, RZ, RZ, 0x1b ;  /* 0x0000001bff058424 */ /* 0x000fe400078e00ff */
[----:B------:R-:W-:-:S03]  /*0ab0*/  @P0 IMAD.MOV.U32 R3, RZ, RZ, 0x1a ;  /* 0x0000001aff030424 */ /* 0x000fc600078e00ff */
[----:B------:R0:W-:Y:S04]  /*0ac0*/  @!P0 STS [R4], R5 ;  /* 0x0000000504008388 */ /* 0x0001e80000000800 */
[----:B------:R0:W-:Y:S01]  /*0ad0*/  @P0 STS [R4], R3 ;  /* 0x0000000304000388 */ /* 0x0001e20000000800 */
[----:B------:R-:W-:Y:S05]  /*0ae0*/  BRA `(.L_x_1) ;  /* 0x0000001800187947 */ /* 0x000fea0003800000 */
.L_x_16:
[----:B------:R-:W-:-:S13]  /*0af0*/  FSETP.NEU.AND P0, PT, R5, R2, PT ;  /* 0x000000020500720b */ /* 0x000fda0003f0d000 */
[----:B------:R-:W-:Y:S02]  /*0b00*/  @!P0 IMAD.MOV.U32 R5, RZ, RZ, 0x19 ;  /* 0x00000019ff058424 */ /* 0x000fe400078e00ff */
[----:B------:R-:W-:-:S03]  /*0b10*/  @P0 IMAD.MOV.U32 R3, RZ, RZ, 0x18 ;  /* 0x00000018ff030424 */ /* 0x000fc600078e00ff */
[----:B------:R0:W-:Y:S04]  /*0b20*/  @!P0 STS [R4], R5 ;  /* 0x0000000504008388 */ /* 0x0001e80000000800 */
[----:B------:R0:W-:Y:S01]  /*0b30*/  @P0 STS [R4], R3 ;  /* 0x0000000304000388 */ /* 0x0001e20000000800 */
[----:B------:R-:W-:Y:S05]  /*0b40*/  BRA `(.L_x_1) ;  /* 0x0000001800007947 */ /* 0x000fea0003800000 */
.L_x_13:
        /* <DEDUP_REMOVED lines=14> */
.L_x_18:
[----:B------:R-:W-:-:S13]  /*0c30*/  FSETP.NEU.AND P0, PT, R5, R2, PT ;  /* 0x000000020500720b */ /* 0x000fda0003f0d000 */
[----:B------:R-:W-:Y:S02]  /*0c40*/  @!P0 IMAD.MOV.U32 R5, RZ, RZ, 0x15 ;  /* 0x00000015ff058424 */ /* 0x000fe400078e00ff */
[----:B------:R-:W-:-:S03]  /*0c50*/  @P0 IMAD.MOV.U32 R3, RZ, RZ, 0x14 ;  /* 0x00000014ff030424 */ /* 0x000fc600078e00ff */
[----:B------:R0:W-:Y:S04]  /*0c60*/  @!P0 STS [R4], R5 ;  /* 0x0000000504008388 */ /* 0x0001e80000000800 */
[----:B------:R0:W-:Y:S01]  /*0c70*/  @P0 STS [R4], R3 ;  /* 0x0000000304000388 */ /* 0x0001e20000000800 */
[----:B------:R-:W-:Y:S05]  /*0c80*/  BRA `(.L_x_1) ;  /* 0x0000001400b07947 */ /* 0x000fea0003800000 */
.L_x_17:
        /* <DEDUP_REMOVED lines=10> */
.L_x_19:
[----:B------:R-:W-:-:S13]  /*0d30*/  FSETP.NEU.AND P0, PT, R5, R2, PT ;  /* 0x000000020500720b */ /* 0x000fda0003f0d000 */
[----:B------:R-:W-:Y:S02]  /*0d40*/  @!P0 IMAD.MOV.U32 R5, RZ, RZ, 0x11 ;  /* 0x00000011ff058424 */ /* 0x000fe400078e00ff */
[----:B------:R-:W-:-:S03]  /*0d50*/  @P0 IMAD.MOV.U32 R3, RZ, RZ, 0x10 ;  /* 0x00000010ff030424 */ /* 0x000fc600078e00ff */
[----:B------:R0:W-:Y:S04]  /*0d60*/  @!P0 STS [R4], R5 ;  /* 0x0000000504008388 */ /* 0x0001e80000000800 */
[----:B------:R0:W-:Y:S01]  /*0d70*/  @P0 STS [R4], R3 ;  /* 0x0000000304000388 */ /* 0x0001e20000000800 */
[----:B------:R-:W-:Y:S05]  /*0d80*/  BRA `(.L_x_1) ;  /* 0x0000001400707947 */ /* 0x000fea0003800000 */
.L_x_12:
        /* <DEDUP_REMOVED lines=18> */
.L_x_22:
[----:B------:R-:W-:-:S13]  /*0eb0*/  FSETP.NEU.AND P0, PT, R5, R2, PT ;  /* 0x000000020500720b */ /* 0x000fda0003f0d000 */
[----:B------:R-:W-:Y:S02]  /*0ec0*/  @!P0 IMAD.MOV.U32 R5, RZ, RZ, 0xd ;  /* 0x0000000dff058424 */ /* 0x000fe400078e00ff */
[----:B------:R-:W-:-:S03]  /*0ed0*/  @P0 IMAD.MOV.U32 R3, RZ, RZ, 0xc ;  /* 0x0000000cff030424 */ /* 0x000fc600078e00ff */
[----:B------:R0:W-:Y:S04]  /*0ee0*/  @!P0 STS [R4], R5 ;  /* 0x0000000504008388 */ /* 0x0001e80000000800 */
[----:B------:R0:W-:Y:S01]  /*0ef0*/  @P0 STS [R4], R3 ;  /* 0x0000000304000388 */ /* 0x0001e20000000800 */
[----:B------:R-:W-:Y:S05]  /*0f00*/  BRA `(.L_x_1) ;  /* 0x0000001400107947 */ /* 0x000fea0003800000 */
.L_x_21:
        /* <DEDUP_REMOVED lines=10> */
.L_x_23:
[----:B------:R-:W-:-:S13]  /*0fb0*/  FSETP.NEU.AND P0, PT, R5, R2, PT ;  /* 0x000000020500720b */ /* 0x000fda0003f0d000 */
[----:B------:R-:W-:Y:S02]  /*0fc0*/  @!P0 IMAD.MOV.U32 R5, RZ, RZ, 0x9 ;  /* 0x00000009ff058424 */ /* 0x000fe400078e00ff */
[----:B------:R-:W-:-:S03]  /*0fd0*/  @P0 IMAD.MOV.U32 R3, RZ, RZ, 0x8 ;  /* 0x00000008ff030424 */ /* 0x000fc600078e00ff */
[----:B------:R0:W-:Y:S04]  /*0fe0*/  @!P0 STS [R4], R5 ;  /* 0x0000000504008388 */ /* 0x0001e80000000800 */
[----:B------:R0:W-:Y:S01]  /*0ff0*/  @P0 STS [R4], R3 ;  /* 0x0000000304000388 */ /* 0x0001e20000000800 */
[----:B------:R-:W-:Y:S05]  /*1000*/  BRA `(.L_x_1) ;  /* 0x0000001000d07947 */ /* 0x000fea0003800000 */
.L_x_20:
        /* <DEDUP_REMOVED lines=14> */
.L_x_25:
[----:B------:R-:W-:-:S13]  /*10f0*/  FSETP.NEU.AND P0, PT, R5, R2, PT ;  /* 0x000000020500720b */ /* 0x000fda0003f0d000 */
[----:B------:R-:W-:Y:S02]  /*1100*/  @!P0 IMAD.MOV.U32 R5, RZ, RZ, 0x5 ;  /* 0x00000005ff058424 */ /* 0x000fe400078e00ff */
[----:B------:R-:W-:-:S03]  /*1110*/  @P0 IMAD.MOV.U32 R3, RZ, RZ, 0x4 ;  /* 0x00000004ff030424 */ /* 0x000fc600078e00ff */
[----:B------:R1:W-:Y:S04]  /*1120*/  @!P0 STS [R4], R5 ;  /* 0x0000000504008388 */ /* 0x0003e80000000800 */
[----:B------:R1:W-:Y:S01]  /*1130*/  @P0 STS [R4], R3 ;  /* 0x0000000304000388 */ /* 0x0003e20000000800 */
[----:B------:R-:W-:Y:S05]  /*1140*/  BRA `(.L_x_1) ;  /* 0x0000001000807947 */ /* 0x000fea0003800000 */
.L_x_24:
        /* <DEDUP_REMOVED lines=10> */
.L_x_26:
[----:B------:R-:W-:-:S13]  /*11f0*/  FSETP.NEU.AND P0, PT, R5, R2, PT ;  /* 0x000000020500720b */ /* 0x000fda0003f0d000 */
[----:B------:R-:W-:-:S05]  /*1200*/  @!P0 IMAD.MOV.U32 R3, RZ, RZ, 0x1 ;  /* 0x00000001ff038424 */ /* 0x000fca00078e00ff */
[----:B------:R2:W-:Y:S04]  /*1210*/  @!P0 STS [R4], R3 ;  /* 0x0000000304008388 */ /* 0x0005e80000000800 */
[----:B------:R2:W-:Y:S01]  /*1220*/  @P0 STS [R4], RZ ;  /* 0x000000ff04000388 */ /* 0x0005e20000000800 */
[----:B------:R-:W-:Y:S05]  /*1230*/  BRA `(.L_x_1) ;  /* 0x0000001000447947 */ /* 0x000fea0003800000 */
.L_x_2:
        /* <DEDUP_REMOVED lines=30> */
.L_x_30:
        /* <DEDUP_REMOVED lines=10> */
.L_x_29:
        /* <DEDUP_REMOVED lines=14> */
.L_x_32:
        /* <DEDUP_REMOVED lines=10> */
.L_x_28:
        /* <DEDUP_REMOVED lines=18> */
.L_x_34:
        /* <DEDUP_REMOVED lines=10> */
.L_x_33:
        /* <DEDUP_REMOVED lines=14> */
.L_x_35:
        /* <DEDUP_REMOVED lines=8> */
.L_x_31:
[----:B------:R-:W-:Y:S05]  /*1960*/  BSYNC.RECONVERGENT B1 ;  /* 0x0000000000017941 */ /* 0x000fea0003800200 */
.L_x_27:
        /* <DEDUP_REMOVED lines=26> */
.L_x_39:
[----:B------:R-:W-:-:S13]  /*1b10*/  FSETP.NEU.AND P0, PT, R5, R6, PT ;  /* 0x000000060500720b */ /* 0x000fda0003f0d000 */
[----:B------:R-:W-:Y:S02]  /*1b20*/  @!P0 IMAD.MOV.U32 R3, RZ, RZ, 0x1d ;  /* 0x0000001dff038424 */ /* 0x000fe400078e00ff */
[----:B------:R-:W-:-:S03]  /*1b30*/  @P0 IMAD.MOV.U32 R5, RZ, RZ, 0x1c ;  /* 0x0000001cff050424 */ /* 0x000fc600078e00ff */
[----:B------:R0:W-:Y:S04]  /*1b40*/  @!P0 STS [R4], R3 ;  /* 0x0000000304008388 */ /* 0x0001e80000000800 */
[----:B------:R0:W-:Y:S01]  /*1b50*/  @P0 STS [R4], R5 ;  /* 0x0000000504000388 */ /* 0x0001e20000000800 */
[----:B------:R-:W-:Y:S05]  /*1b60*/  BRA `(.L_x_1) ;  /* 0x0000000400f87947 */ /* 0x000fea0003800000 */
.L_x_38:
        /* <DEDUP_REMOVED lines=10> */
.L_x_40:
[----:B------:R-:W-:-:S13]  /*1c10*/  FSETP.NEU.AND P0, PT, R5, R2, PT ;  /* 0x000000020500720b */ /* 0x000fda0003f0d000 */
[----:B------:R-:W-:Y:S02]  /*1c20*/  @!P0 IMAD.MOV.U32 R3, RZ, RZ, 0x19 ;  /* 0x00000019ff038424 */ /* 0x000fe400078e00ff */
[----:B------:R-:W-:-:S03]  /*1c30*/  @P0 IMAD.MOV.U32 R5, RZ, RZ, 0x18 ;  /* 0x00000018ff050424 */ /* 0x000fc600078e00ff */
[----:B------:R0:W-:Y:S04]  /*1c40*/  @!P0 STS [R4], R3 ;  /* 0x0000000304008388 */ /* 0x0001e80000000800 */
[----:B------:R0:W-:Y:S01]  /*1c50*/  @P0 STS [R4], R5 ;  /* 0x0000000504000388 */ /* 0x0001e20000000800 */
[----:B------:R-:W-:Y:S05]  /*1c60*/  BRA `(.L_x_1) ;  /* 0x0000000400b87947 */ /* 0x000fea0003800000 */
.L_x_37:
        /* <DEDUP_REMOVED lines=14> */
.L_x_42:
[----:B------:R-:W-:-:S13]  /*1d50*/  FSETP.NEU.AND P0, PT, R5, R2, PT ;  /* 0x000000020500720b */ /* 0x000fda0003f0d000 */
[----:B------:R-:W-:Y:S02]  /*1d60*/  @!P0 IMAD.MOV.U32 R3, RZ, RZ, 0x15 ;  /* 0x00000015ff038424 */ /* 0x000fe400078e00ff */
[----:B------:R-:W-:-:S03]  /*1d70*/  @P0 IMAD.MOV.U32 R5, RZ, RZ, 0x14 ;  /* 0x00000014ff050424 */ /* 0x000fc600078e00ff */
[----:B------:R0:W-:Y:S04]  /*1d80*/  @!P0 STS [R4], R3 ;  /* 0x0000000304008388 */ /* 0x0001e80000000800 */
[----:B------:R0:W-:Y:S01]  /*1d90*/  @P0 STS [R4], R5 ;  /* 0x0000000504000388 */ /* 0x0001e20000000800 */
[----:B------:R-:W-:Y:S05]  /*1da0*/  BRA `(.L_x_1) ;  /* 0x0000000400687947 */ /* 0x000fea0003800000 */
.L_x_41:
        /* <DEDUP_REMOVED lines=10> */
.L_x_43:
[----:B------:R-:W-:-:S13]  /*1e50*/  FSETP.NEU.AND P0, PT, R5, R2, PT ;  /* 0x000000020500720b */ /* 0x000fda0003f0d000 */
[----:B------:R-:W-:Y:S02]  /*1e60*/  @!P0 IMAD.MOV.U32 R3, RZ, RZ, 0x11 ;  /* 0x00000011ff038424 */ /* 0x000fe400078e00ff */
[----:B------:R-:W-:-:S03]  /*1e70*/  @P0 IMAD.MOV.U32 R5, RZ, RZ, 0x10 ;  /* 0x00000010ff050424 */ /* 0x000fc600078e00ff */
[----:B------:R0:W-:Y:S04]  /*1e80*/  @!P0 STS [R4], R3 ;  /* 0x0000000304008388 */ /* 0x0001e80000000800 */
[----:B------:R0:W-:Y:S01]  /*1e90*/  @P0 STS [R4], R5 ;  /* 0x0000000504000388 */ /* 0x0001e20000000800 */
[----:B------:R-:W-:Y:S05]  /*1ea0*/  BRA `(.L_x_1) ;  /* 0x0000000400287947 */ /* 0x000fea0003800000 */
.L_x_36:
        /* <DEDUP_REMOVED lines=18> */
.L_x_46:
[----:B------:R-:W-:-:S13]  /*1fd0*/  FSETP.NEU.AND P0, PT, R5, R2, PT ;  /* 0x000000020500720b */ /* 0x000fda0003f0d000 */
[----:B------:R-:W-:Y:S02]  /*1fe0*/  @!P0 IMAD.MOV.U32 R3, RZ, RZ, 0xd ;  /* 0x0000000dff038424 */ /* 0x000fe400078e00ff */
[----:B------:R-:W-:-:S03]  /*1ff0*/  @P0 IMAD.MOV.U32 R5, RZ, RZ, 0xc ;  /* 0x0000000cff050424 */ /* 0x000fc600078e00ff */
[----:B------:R0:W-:Y:S04]  /*2000*/  @!P0 STS [R4], R3 ;  /* 0x0000000304008388 */ /* 0x0001e80000000800 */
[----:B------:R0:W-:Y:S01]  /*2010*/  @P0 STS [R4], R5 ;  /* 0x0000000504000388 */ /* 0x0001e20000000800 */
[----:B------:R-:W-:Y:S05]  /*2020*/  BRA `(.L_x_1) ;  /* 0x0000000000c87947 */ /* 0x000fea0003800000 */
.L_x_45:
        /* <DEDUP_REMOVED lines=10> */
.L_x_47:
[----:B------:R-:W-:-:S13]  /*20d0*/  FSETP.NEU.AND P0, PT, R5, R2, PT ;  /* 0x000000020500720b */ /* 0x000fda0003f0d000 */
[----:B------:R-:W-:Y:S02]  /*20e0*/  @!P0 IMAD.MOV.U32 R3, RZ, RZ, 0x9 ;  /* 0x00000009ff038424 */ /* 0x000fe400078e00ff */
[----:B------:R-:W-:-:S03]  /*20f0*/  @P0 IMAD.MOV.U32 R5, RZ, RZ, 0x8 ;  /* 0x00000008ff050424 */ /* 0x000fc600078e00ff */
[----:B------:R0:W-:Y:S04]  /*2100*/  @!P0 STS [R4], R3 ;  /* 0x0000000304008388 */ /* 0x0001e80000000800 */
[----:B------:R0:W-:Y:S01]  /*2110*/  @P0 STS [R4], R5 ;  /* 0x0000000504000388 */ /* 0x0001e20000000800 */
[----:B------:R-:W-:Y:S05]  /*2120*/  BRA `(.L_x_1) ;  /* 0x0000000000887947 */ /* 0x000fea0003800000 */
.L_x_44:
        /* <DEDUP_REMOVED lines=14> */
.L_x_49:
[----:B------:R-:W-:-:S13]  /*2210*/  FSETP.NEU.AND P0, PT, R5, R2, PT ;  /* 0x000000020500720b */ /* 0x000fda0003f0d000 */
[----:B------:R-:W-:Y:S02]  /*2220*/  @!P0 IMAD.MOV.U32 R3, RZ, RZ, 0x5 ;  /* 0x00000005ff038424 */ /* 0x000fe400078e00ff */
[----:B------:R-:W-:-:S03]  /*2230*/  @P0 IMAD.MOV.U32 R5, RZ, RZ, 0x4 ;  /* 0x00000004ff050424 */ /* 0x000fc600078e00ff */
[----:B------:R0:W-:Y:S04]  /*2240*/  @!P0 STS [R4], R3 ;  /* 0x0000000304008388 */ /* 0x0001e80000000800 */
[----:B------:R0:W-:Y:S01]  /*2250*/  @P0 STS [R4], R5 ;  /* 0x0000000504000388 */ /* 0x0001e20000000800 */
[----:B------:R-:W-:Y:S05]  /*2260*/  BRA `(.L_x_1) ;  /* 0x0000000000387947 */ /* 0x000fea0003800000 */
.L_x_48:
        /* <DEDUP_REMOVED lines=10> */
.L_x_50:
[----:B------:R-:W-:-:S13]  /*2310*/  FSETP.NEU.AND P0, PT, R5, R2, PT ;  /* 0x000000020500720b */ /* 0x000fda0003f0d000 */
[----:B------:R-:W-:-:S05]  /*2320*/  @!P0 IMAD.MOV.U32 R3, RZ, RZ, 0x1 ;  /* 0x00000001ff038424 */ /* 0x000fca00078e00ff */
[----:B------:R0:W-:Y:S04]  /*2330*/  @!P0 STS [R4], R3 ;  /* 0x0000000304008388 */ /* 0x0001e80000000800 */
[----:B------:R0:W-:Y:S02]  /*2340*/  @P0 STS [R4], RZ ;  /* 0x000000ff04000388 */ /* 0x0001e40000000800 */
.L_x_1:
[----:B------:R-:W-:Y:S05]  /*2350*/  BSYNC.RECONVERGENT B0 ;  /* 0x0000000000007941 */ /* 0x000fea0003800200 */
.L_x_0:
[----:B------:R-:W-:Y:S01]  /*2360*/  BAR.SYNC.DEFER_BLOCKING 0x0 ;  /* 0x0000000000007b1d */ /* 0x000fe20000010000 */
[----:B------:R-:W-:-:S13]  /*2370*/  ISETP.GT.U32.AND P0, PT, R11, 0x1ff, PT ;  /* 0x000001ff0b00780c */ /* 0x000fda0003f04070 */
[----:B------:R-:W-:Y:S05]  /*2380*/  @P0 EXIT ;  /* 0x000000000000094d */ /* 0x000fea0003800000 */
[----:B------:R-:W-:Y:S01]  /*2390*/  LDS R6, [R4+0x800] ;  /* 0x0008000004067984 */ /* 0x000fe20000000800 */
[----:B01234-:R-:W0:Y:S03]  /*23a0*/  LDC.64 R2, c[0x0][0x398] ;  /* 0x0000e600ff027b82 */ /* 0x01fe260000000a00 */
[----:B------:R-:W1:Y:S01]  /*23b0*/  LDS R5, [R4] ;  /* 0x0000000004057984 */ /* 0x000e620000000800 */
[----:B0-----:R-:W-:-:S04]  /*23c0*/  IMAD.WIDE R2, R0, 0x4, R2 ;  /* 0x0000000400027825 */ /* 0x001fc800078e0202 */
[----:B-1----:R-:W-:-:S05]  /*23d0*/  IMAD.IADD R5, R5, 0x1, R6 ;  /* 0x0000000105057824 */ /* 0x002fca00078e0206 */
[----:B------:R-:W-:-:S05]  /*23e0*/  I2FP.F32.S32 R5, R5 ;  /* 0x0000000500057245 */ /* 0x000fca0000201400 */
[----:B------:R-:W-:Y:S01]  /*23f0*/  STG.E desc[UR6][R2.64], R5 ;  /* 0x0000000502007986 */ /* 0x000fe2000c101906 */
[----:B------:R-:W-:Y:S05]  /*2400*/  EXIT ;  /* 0x000000000000794d */ /* 0x000fea0003800000 */
.L_x_51:
[----:B------:R-:W-:-:S00]  /*2410*/  BRA `(.L_x_51) ;  /* 0xfffffffc00fc7947 */ /* 0x000fc0000383ffff */
[----:B------:R-:W-:-:S00]  /*2420*/  NOP ;  /* 0x0000000000007918 */ /* 0x000fc00000000000 */
        /* <DEDUP_REMOVED lines=13> */
.L_x_52:


//--------------------- .nv.shared._Z9RF_kernelPfiPKiS_ --------------------------
	.section	.nv.shared._Z9RF_kernelPfiPKiS_,"aw",@nobits
	.sectionflags	@""
	.align	4
.nv.shared._Z9RF_kernelPfiPKiS_:
	.zero		5120


//--------------------- .nv.shared.reserved.0     --------------------------
	.section	.nv.shared.reserved.0,"aw",@nobits
	.weak		__nv_reservedSMEM_offset_0_alias
	.size		__nv_reservedSMEM_offset_0_alias, 0, 64
	.other		__nv_reservedSMEM_offset_0_alias,@"STO_CUDA_RESERVED_SHARED STV_DEFAULT"
__nv_reservedSMEM_offset_0_alias:
	.zero		0
	.zero		64


//--------------------- .nv.constant0._Z9RF_kernelPfiPKiS_ --------------------------
	.section	.nv.constant0._Z9RF_kernelPfiPKiS_,"a",@progbits
	.sectionflags	@""
	.align	4
.nv.constant0._Z9RF_kernelPfiPKiS_:
	.zero		928


//--------------------- SYMBOLS --------------------------

	.type		.nv.reservedSmem.offset0,@object
	.size		.nv.reservedSmem.offset0,0x4
	.type		.nv.reservedSmem.cap,@object
	.size		.nv.reservedSmem.cap,0x4
